//
// Generated by NVIDIA NVVM Compiler
//
// Compiler Build ID: CL-36424714
// Cuda compilation tools, release 13.0, V13.0.88
// Based on NVVM 20.0.0
//

.version 9.0
.target sm_100
.address_size 64

	// .globl	_Z11test_kernelPfi

.visible .entry _Z11test_kernelPfi(
	.param .u64 .ptr .align 1 _Z11test_kernelPfi_param_0,
	.param .u32 _Z11test_kernelPfi_param_1
)
{
	.reg .pred 	%p<2>;
	.reg .b32 	%r<6>;
	.reg .b32 	%f<3>;
	.reg .b64 	%rd<5>;

	ld.param.u64 	%rd1, [_Z11test_kernelPfi_param_0];
	ld.param.u32 	%r2, [_Z11test_kernelPfi_param_1];
	mov.u32 	%r3, %ctaid.x;
	mov.u32 	%r4, %ntid.x;
	mov.u32 	%r5, %tid.x;
	mad.lo.s32 	%r1, %r3, %r4, %r5;
	setp.ge.s32 	%p1, %r1, %r2;
	@%p1 bra 	$L__BB0_2;
	cvta.to.global.u64 	%rd2, %rd1;
	mul.wide.s32 	%rd3, %r1, 4;
	add.s64 	%rd4, %rd2, %rd3;
	ld.global.f32 	%f1, [%rd4];
	add.f32 	%f2, %f1, %f1;
	st.global.f32 	[%rd4], %f2;
$L__BB0_2:
	ret;

}


// ===== COMPILED SASS (sm_100) =====

	.target	sm_100

	.elftype	@"ET_EXEC"


//--------------------- .note.nv.tkinfo           --------------------------
	.section	.note.nv.tkinfo,"",@"SHT_NOTE"
	.sectionflags	@"SHF_NOTE_NV_TKINFO"
	.tkinfo
        /*0018*/ 	.word	0x00000002
        /*0030*/ 	.string	""
        /*0030*/ 	.string	"ptxas"
        /*0030*/ 	.string	"Cuda compilation tools, release 13.0, V13.0.88"
        /*0030*/ 	.string	"Build cuda_13.0.r13.0/compiler.36424714_0"
        /*0030*/ 	.string	"-arch sm_100 -m 64 "



//--------------------- .note.nv.cuinfo           --------------------------
	.section	.note.nv.cuinfo,"",@"SHT_NOTE"
	.sectionflags	@"SHF_NOTE_NV_CUINFO"
        /*0018*/ 	.short	0x0002
        /*001a*/ 	.short	0x0064
        /*001c*/ 	.short	0x0082
	.zero		2


//--------------------- .nv.info                  --------------------------
	.section	.nv.info,"",@"SHT_CUDA_INFO"
	.align	4


	//----- nvinfo : EIATTR_REGCOUNT
	.align		4
        /*0000*/ 	.byte	0x04, 0x2f
        /*0002*/ 	.short	(.L_1 - .L_0)
	.align		4
.L_0:
        /*0004*/ 	.word	index@(_Z11test_kernelPfi)
        /*0008*/ 	.word	0x00000008


	//----- nvinfo : EIATTR_FRAME_SIZE
	.align		4
.L_1:
        /*000c*/ 	.byte	0x04, 0x11
        /*000e*/ 	.short	(.L_3 - .L_2)
	.align		4
.L_2:
        /*0010*/ 	.word	index@(_Z11test_kernelPfi)
        /*0014*/ 	.word	0x00000000


	//----- nvinfo : EIATTR_MIN_STACK_SIZE
	.align		4
.L_3:
        /*0018*/ 	.byte	0x04, 0x12
        /*001a*/ 	.short	(.L_5 - .L_4)
	.align		4
.L_4:
        /*001c*/ 	.word	index@(_Z11test_kernelPfi)
        /*0020*/ 	.word	0x00000000
.L_5:


//--------------------- .nv.compat                --------------------------
	.section	.nv.compat,"",@"SHT_CUDA_COMPAT_INFO"
	.align	4
        /*0000*/ 	.byte	0x02, 0x09, 0x00, 0x00, 0x02, 0x02, 0x01, 0x00, 0x02, 0x05, 0x05, 0x00, 0x03, 0x07, 0x01, 0x01
        /*0010*/ 	.byte	0x02, 0x03, 0x00, 0x00, 0x02, 0x06, 0x01, 0x00, 0x04, 0x0b, 0x08, 0x00, 0x09, 0x00, 0x00, 0x00
        /*0020*/ 	.byte	0x00, 0x00, 0x00, 0x00


//--------------------- .nv.info._Z11test_kernelPfi --------------------------
	.section	.nv.info._Z11test_kernelPfi,"",@"SHT_CUDA_INFO"
	.sectionflags	@""
	.align	4


	//----- nvinfo : EIATTR_CUDA_API_VERSION
	.align		4
        /*0000*/ 	.byte	0x04, 0x37
        /*0002*/ 	.short	(.L_7 - .L_6)
.L_6:
        /*0004*/ 	.word	0x00000082


	//----- nvinfo : EIATTR_KPARAM_INFO
	.align		4
.L_7:
        /*0008*/ 	.byte	0x04, 0x17
        /*000a*/ 	.short	(.L_9 - .L_8)
.L_8:
        /*000c*/ 	.word	0x00000000
        /*0010*/ 	.short	0x0001
        /*0012*/ 	.short	0x0008
        /*0014*/ 	.byte	0x00, 0xf0, 0x11, 0x00


	//----- nvinfo : EIATTR_KPARAM_INFO
	.align		4
.L_9:
        /*0018*/ 	.byte	0x04, 0x17
        /*001a*/ 	.short	(.L_11 - .L_10)
.L_10:
        /*001c*/ 	.word	0x00000000
        /*0020*/ 	.short	0x0000
        /*0022*/ 	.short	0x0000
        /*0024*/ 	.byte	0x00, 0xf5, 0x21, 0x00


	//----- nvinfo : EIATTR_SPARSE_MMA_MASK
	.align		4
.L_11:
        /*0028*/ 	.byte	0x03, 0x50
        /*002a*/ 	.short	0x0000


	//----- nvinfo : EIATTR_MAXREG_COUNT
	.align		4
        /*002c*/ 	.byte	0x03, 0x1b
        /*002e*/ 	.short	0x00ff


	//----- nvinfo : EIATTR_MERCURY_ISA_VERSION
	.align		4
        /*0030*/ 	.byte	0x03, 0x5f
        /*0032*/ 	.short	0x0101


	//----- nvinfo : EIATTR_VRC_CTA_INIT_COUNT
	.align		4
        /*0034*/ 	.byte	0x02, 0x4a
	.zero		1
	.zero		1


	//----- nvinfo : EIATTR_EXIT_INSTR_OFFSETS
	.align		4
        /*0038*/ 	.byte	0x04, 0x1c
        /*003a*/ 	.short	(.L_13 - .L_12)


	//   ....[0]....
.L_12:
        /*003c*/ 	.word	0x00000070


	//   ....[1]....
        /*0040*/ 	.word	0x000000e0


	//----- nvinfo : EIATTR_CBANK_PARAM_SIZE
	.align		4
.L_13:
        /*0044*/ 	.byte	0x03, 0x19
        /*0046*/ 	.short	0x000c


	//----- nvinfo : EIATTR_PARAM_CBANK
	.align		4
        /*0048*/ 	.byte	0x04, 0x0a
        /*004a*/ 	.short	(.L_15 - .L_14)
	.align		4
.L_14:
        /*004c*/ 	.word	index@(.nv.constant0._Z11test_kernelPfi)
        /*0050*/ 	.short	0x0380
        /*0052*/ 	.short	0x000c


	//----- nvinfo : EIATTR_SW_WAR
	.align		4
.L_15:
        /*0054*/ 	.byte	0x04, 0x36
        /*0056*/ 	.short	(.L_17 - .L_16)
.L_16:
        /*0058*/ 	.word	0x00000008
.L_17:


//--------------------- .nv.callgraph             --------------------------
	.section	.nv.callgraph,"",@"SHT_CUDA_CALLGRAPH"
	.align	4
	.sectionentsize	8
	.align		4
        /*0000*/ 	.word	0x00000000
	.align		4
        /*0004*/ 	.word	0xffffffff
	.align		4
        /*0008*/ 	.word	0x00000000
	.align		4
        /*000c*/ 	.word	0xfffffffe
	.align		4
        /*0010*/ 	.word	0x00000000
	.align		4
        /*0014*/ 	.word	0xfffffffd
	.align		4
        /*0018*/ 	.word	0x00000000
	.align		4
        /*001c*/ 	.word	0xfffffffc


//--------------------- .text._Z11test_kernelPfi  --------------------------
	.section	.text._Z11test_kernelPfi,"ax",@progbits
	.align	128
        .global         _Z11test_kernelPfi
        .type           _Z11test_kernelPfi,@function
        .size           _Z11test_kernelPfi,(.L_x_1 - _Z11test_kernelPfi)
        .other          _Z11test_kernelPfi,@"STO_CUDA_ENTRY STV_DEFAULT"
_Z11test_kernelPfi:
.text._Z11test_kernelPfi:
[----:B------:R-:W-:Y:S01]  /*0000*/  LDC R1, c[0x0][0x37c] ;  /* 0x0000df00ff017b82 */ /* 0x000fe20000000800 */
[----:B------:R-:W0:Y:S07]  /*0010*/  S2R R0, SR_TID.X ;  /* 0x0000000000007919 */ /* 0x000e2e0000002100 */
[----:B------:R-:W0:Y:S01]  /*0020*/  S2UR UR4, SR_CTAID.X ;  /* 0x00000000000479c3 */ /* 0x000e220000002500 */
[----:B------:R-:W1:Y:S07]  /*0030*/  LDCU UR5, c[0x0][0x388] ;  /* 0x00007100ff0577ac */ /* 0x000e6e0008000800 */
[----:B------:R-:W0:Y:S02]  /*0040*/  LDC R5, c[0x0][0x360] ;  /* 0x0000d800ff057b82 */ /* 0x000e240000000800 */
[----:B0-----:R-:W-:-:S05]  /*0050*/  IMAD R5, R5, UR4, R0 ;  /* 0x0000000405057c24 */ /* 0x001fca000f8e0200 */
[----:B-1----:R-:W-:-:S13]  /*0060*/  ISETP.GE.AND P0, PT, R5, UR5, PT ;  /* 0x0000000505007c0c */ /* 0x002fda000bf06270 */
[----:B------:R-:W-:Y:S05]  /*0070*/  @P0 EXIT ;  /* 0x000000000000094d */ /* 0x000fea0003800000 */
[----:B------:R-:W0:Y:S01]  /*0080*/  LDC.64 R2, c[0x0][0x380] ;  /* 0x0000e000ff027b82 */ /* 0x000e220000000a00 */
[----:B------:R-:W1:Y:S01]  /*0090*/  LDCU.64 UR4, c[0x0][0x358] ;  /* 0x00006b00ff0477ac */ /* 0x000e620008000a00 */
[----:B0-----:R-:W-:-:S05]  /*00a0*/  IMAD.WIDE R2, R5, 0x4, R2 ;  /* 0x0000000405027825 */ /* 0x001fca00078e0202 */
[----:B-1----:R-:W2:Y:S02]  /*00b0*/  LDG.E R0, desc[UR4][R2.64] ;  /* 0x0000000402007981 */ /* 0x002ea4000c1e1900 */
[----:B--2---:R-:W-:-:S05]  /*00c0*/  FADD R5, R0, R0 ;  /* 0x0000000000057221 */ /* 0x004fca0000000000 */
[----:B------:R-:W-:Y:S01]  /*00d0*/  STG.E desc[UR4][R2.64], R5 ;  /* 0x0000000502007986 */ /* 0x000fe2000c101904 */
[----:B------:R-:W-:Y:S05]  /*00e0*/  EXIT ;  /* 0x000000000000794d */ /* 0x000fea0003800000 */
.L_x_0:
[----:B------:R-:W-:-:S00]  /*00f0*/  BRA `(.L_x_0) ;  /* 0xfffffffc00fc7947 */ /* 0x000fc0000383ffff */
[----:B------:R-:W-:-:S00]  /*0100*/  NOP ;  /* 0x0000000000007918 */ /* 0x000fc00000000000 */
[----:B------:R-:W-:-:S00]  /*0110*/  NOP ;  /* 0x0000000000007918 */ /* 0x000fc00000000000 */
[----:B------:R-:W-:-:S00]  /*0120*/  NOP ;  /* 0x0000000000007918 */ /* 0x000fc00000000000 */
[----:B------:R-:W-:-:S00]  /*0130*/  NOP ;  /* 0x0000000000007918 */ /* 0x000fc00000000000 */
[----:B------:R-:W-:-:S00]  /*0140*/  NOP ;  /* 0x0000000000007918 */ /* 0x000fc00000000000 */
[----:B------:R-:W-:-:S00]  /*0150*/  NOP ;  /* 0x0000000000007918 */ /* 0x000fc00000000000 */
[----:B------:R-:W-:-:S00]  /*0160*/  NOP ;  /* 0x0000000000007918 */ /* 0x000fc00000000000 */
[----:B------:R-:W-:-:S00]  /*0170*/  NOP ;  /* 0x0000000000007918 */ /* 0x000fc00000000000 */
.L_x_1:


//--------------------- .nv.shared.reserved.0     --------------------------
	.section	.nv.shared.reserved.0,"aw",@nobits
	.weak		__nv_reservedSMEM_offset_0_alias
	.size		__nv_reservedSMEM_offset_0_alias, 0, 64
	.other		__nv_reservedSMEM_offset_0_alias,@"STO_CUDA_RESERVED_SHARED STV_DEFAULT"
__nv_reservedSMEM_offset_0_alias:
	.zero		0
	.zero		64


//--------------------- .nv.constant0._Z11test_kernelPfi --------------------------
	.section	.nv.constant0._Z11test_kernelPfi,"a",@progbits
	.sectionflags	@""
	.align	4
.nv.constant0._Z11test_kernelPfi:
	.zero		908


//--------------------- SYMBOLS --------------------------

	.type		.nv.reservedSmem.offset0,@object
	.size		.nv.reservedSmem.offset0,0x4
